	.headerflags	@"EF_CUDA_TEXMODE_UNIFIED EF_CUDA_64BIT_ADDRESS EF_CUDA_ACCELERATORS EF_CUDA_SM90 EF_CUDA_VIRTUAL_SM(EF_CUDA_SM90)"
	.elftype	@"ET_EXEC"


//--------------------- .nv.info                  --------------------------
	.section	.nv.info,"",@"SHT_CUDA_INFO"
	.align	4


	//----- nvinfo : EIATTR_REGCOUNT
	.align		4
        /*0000*/ 	.byte	0x04, 0x2f
        /*0002*/ 	.short	(.L_3 - .L_2)
	.align		4
.L_2:
        /*0004*/ 	.word	index@(triton_poi_fused__native_batch_norm_legit_no_training_relu_35)
        /*0008*/ 	.word	0x00000020


	//----- nvinfo : EIATTR_MIN_STACK_SIZE
	.align		4
.L_3:
        /*000c*/ 	.byte	0x04, 0x12
        /*000e*/ 	.short	(.L_5 - .L_4)
	.align		4
.L_4:
        /*0010*/ 	.word	index@(triton_poi_fused__native_batch_norm_legit_no_training_relu_35)
        /*0014*/ 	.word	0x00000000


	//----- nvinfo : EIATTR_FRAME_SIZE
	.align		4
.L_5:
        /*0018*/ 	.byte	0x04, 0x11
        /*001a*/ 	.short	(.L_7 - .L_6)
	.align		4
.L_6:
        /*001c*/ 	.word	index@(triton_poi_fused__native_batch_norm_legit_no_training_relu_35)
        /*0020*/ 	.word	0x00000000


	//----- nvinfo : EIATTR_MIN_STACK_SIZE
	.align		4
.L_7:
        /*0024*/ 	.byte	0x04, 0x12
        /*0026*/ 	.short	(.L_9 - .L_8)
	.align		4
.L_8:
        /*0028*/ 	.word	index@(triton_poi_fused__native_batch_norm_legit_no_training_relu_35)
        /*002c*/ 	.word	0x00000000
.L_9:


//--------------------- .nv.info.triton_poi_fused__native_batch_norm_legit_no_training_relu_35 --------------------------
	.section	.nv.info.triton_poi_fused__native_batch_norm_legit_no_training_relu_35,"",@"SHT_CUDA_INFO"
	.sectionflags	@""
	.align	4


	//----- nvinfo : EIATTR_CUDA_API_VERSION
	.align		4
        /*0000*/ 	.byte	0x04, 0x37
        /*0002*/ 	.short	(.L_11 - .L_10)
.L_10:
        /*0004*/ 	.word	0x0000007c


	//----- nvinfo : EIATTR_KPARAM_INFO
	.align		4
.L_11:
        /*0008*/ 	.byte	0x04, 0x17
        /*000a*/ 	.short	(.L_13 - .L_12)
.L_12:
        /*000c*/ 	.word	0x00000000
        /*0010*/ 	.short	0x0007
        /*0012*/ 	.short	0x0034
        /*0014*/ 	.byte	0x00, 0xf0, 0x11, 0x00


	//----- nvinfo : EIATTR_KPARAM_INFO
	.align		4
.L_13:
        /*0018*/ 	.byte	0x04, 0x17
        /*001a*/ 	.short	(.L_15 - .L_14)
.L_14:
        /*001c*/ 	.word	0x00000000
        /*0020*/ 	.short	0x0006
        /*0022*/ 	.short	0x0030
        /*0024*/ 	.byte	0x00, 0xf0, 0x11, 0x00


	//----- nvinfo : EIATTR_KPARAM_INFO
	.align		4
.L_15:
        /*0028*/ 	.byte	0x04, 0x17
        /*002a*/ 	.short	(.L_17 - .L_16)
.L_16:
        /*002c*/ 	.word	0x00000000
        /*0030*/ 	.short	0x0005
        /*0032*/ 	.short	0x0028
        /*0034*/ 	.byte	0x00, 0xf4, 0x21, 0x00


	//----- nvinfo : EIATTR_KPARAM_INFO
	.align		4
.L_17:
        /*0038*/ 	.byte	0x04, 0x17
        /*003a*/ 	.short	(.L_19 - .L_18)
.L_18:
        /*003c*/ 	.word	0x00000000
        /*0040*/ 	.short	0x0004
        /*0042*/ 	.short	0x0020
        /*0044*/ 	.byte	0x00, 0xf4, 0x21, 0x00


	//----- nvinfo : EIATTR_KPARAM_INFO
	.align		4
.L_19:
        /*0048*/ 	.byte	0x04, 0x17
        /*004a*/ 	.short	(.L_21 - .L_20)
.L_20:
        /*004c*/ 	.word	0x00000000
        /*0050*/ 	.short	0x0003
        /*0052*/ 	.short	0x0018
        /*0054*/ 	.byte	0x00, 0xf4, 0x21, 0x00


	//----- nvinfo : EIATTR_KPARAM_INFO
	.align		4
.L_21:
        /*0058*/ 	.byte	0x04, 0x17
        /*005a*/ 	.short	(.L_23 - .L_22)
.L_22:
        /*005c*/ 	.word	0x00000000
        /*0060*/ 	.short	0x0002
        /*0062*/ 	.short	0x0010
        /*0064*/ 	.byte	0x00, 0xf4, 0x21, 0x00


	//----- nvinfo : EIATTR_KPARAM_INFO
	.align		4
.L_23:
        /*0068*/ 	.byte	0x04, 0x17
        /*006a*/ 	.short	(.L_25 - .L_24)
.L_24:
        /*006c*/ 	.word	0x00000000
        /*0070*/ 	.short	0x0001
        /*0072*/ 	.short	0x0008
        /*0074*/ 	.byte	0x00, 0xf4, 0x21, 0x00


	//----- nvinfo : EIATTR_KPARAM_INFO
	.align		4
.L_25:
        /*0078*/ 	.byte	0x04, 0x17
        /*007a*/ 	.short	(.L_27 - .L_26)
.L_26:
        /*007c*/ 	.word	0x00000000
        /*0080*/ 	.short	0x0000
        /*0082*/ 	.short	0x0000
        /*0084*/ 	.byte	0x00, 0xf4, 0x21, 0x00


	//----- nvinfo : EIATTR_SPARSE_MMA_MASK
	.align		4
.L_27:
        /*0088*/ 	.byte	0x03, 0x50
        /*008a*/ 	.short	0x0000


	//----- nvinfo : EIATTR_MAXREG_COUNT
	.align		4
        /*008c*/ 	.byte	0x03, 0x1b
        /*008e*/ 	.short	0x00ff


	//----- nvinfo : EIATTR_EXIT_INSTR_OFFSETS
	.align		4
        /*0090*/ 	.byte	0x04, 0x1c
        /*0092*/ 	.short	(.L_29 - .L_28)


	//   ....[0]....
.L_28:
        /*0094*/ 	.word	0x00001050


	//   ....[1]....
        /*0098*/ 	.word	0x00001100


	//----- nvinfo : EIATTR_REQNTID
	.align		4
.L_29:
        /*009c*/ 	.byte	0x04, 0x10
        /*009e*/ 	.short	(.L_31 - .L_30)
.L_30:
        /*00a0*/ 	.word	0x00000080
        /*00a4*/ 	.word	0x00000001
        /*00a8*/ 	.word	0x00000001


	//----- nvinfo : EIATTR_CBANK_PARAM_SIZE
	.align		4
.L_31:
        /*00ac*/ 	.byte	0x03, 0x19
        /*00ae*/ 	.short	0x0038


	//----- nvinfo : EIATTR_PARAM_CBANK
	.align		4
        /*00b0*/ 	.byte	0x04, 0x0a
        /*00b2*/ 	.short	(.L_33 - .L_32)
	.align		4
.L_32:
        /*00b4*/ 	.word	index@(.nv.constant0.triton_poi_fused__native_batch_norm_legit_no_training_relu_35)
        /*00b8*/ 	.short	0x0210
        /*00ba*/ 	.short	0x0038


	//----- nvinfo : EIATTR_SW_WAR
	.align		4
.L_33:
        /*00bc*/ 	.byte	0x04, 0x36
        /*00be*/ 	.short	(.L_35 - .L_34)
.L_34:
        /*00c0*/ 	.word	0x00000008
.L_35:


//--------------------- .nv.callgraph             --------------------------
	.section	.nv.callgraph,"",@"SHT_CUDA_CALLGRAPH"
	.align	4
	.sectionentsize	8
	.align		4
        /*0000*/ 	.word	0x00000000
	.align		4
        /*0004*/ 	.word	0xffffffff
	.align		4
        /*0008*/ 	.word	0x00000000
	.align		4
        /*000c*/ 	.word	0xfffffffe
	.align		4
        /*0010*/ 	.word	0x00000000
	.align		4
        /*0014*/ 	.word	0xfffffffd
	.align		4
        /*0018*/ 	.word	0x00000000
	.align		4
        /*001c*/ 	.word	0xfffffffc


//--------------------- .nv.constant4             --------------------------
	.section	.nv.constant4,"a",@progbits
	.align	8
	.align		8
.nv.constant4:
        /*0000*/ 	.dword	_$_str
	.align		8
        /*0008*/ 	.dword	_$_str_$_2


//--------------------- .text.triton_poi_fused__native_batch_norm_legit_no_training_relu_35 --------------------------
	.section	.text.triton_poi_fused__native_batch_norm_legit_no_training_relu_35,"ax",@progbits
	.sectionflags	@"SHF_BARRIERS=1"
	.align	128
        .global         triton_poi_fused__native_batch_norm_legit_no_training_relu_35
        .type           triton_poi_fused__native_batch_norm_legit_no_training_relu_35,@function
        .size           triton_poi_fused__native_batch_norm_legit_no_training_relu_35,(.L_x_1 - triton_poi_fused__native_batch_norm_legit_no_training_relu_35)
        .other          triton_poi_fused__native_batch_norm_legit_no_training_relu_35,@"STO_CUDA_ENTRY STV_DEFAULT"
triton_poi_fused__native_batch_norm_legit_no_training_relu_35:
.text.triton_poi_fused__native_batch_norm_legit_no_training_relu_35:
[----:B------:R-:W0:Y:S01]  /*0000*/  LDC R1, c[0x0][0x28] ;  /* 0x00000a00ff017b82 */ /* 0x000e220000000800 */
[----:B------:R-:W1:Y:S07]  /*0010*/  S2R R2, SR_CTAID.Y ;  /* 0x0000000000027919 */ /* 0x000e6e0000002600 */
[----:B------:R-:W2:Y:S01]  /*0020*/  LDC.64 R12, c[0x0][0x220] ;  /* 0x00008800ff0c7b82 */ /* 0x000ea20000000a00 */
[----:B------:R-:W-:Y:S01]  /*0030*/  CS2R R6, SRZ ;  /* 0x0000000000067805 */ /* 0x000fe2000001ff00 */
[----:B------:R-:W-:Y:S01]  /*0040*/  ULDC.64 UR6, c[0x0][0x208] ;  /* 0x0000820000067ab9 */ /* 0x000fe20000000a00 */
[----:B------:R-:W3:Y:S01]  /*0050*/  S2R R0, SR_TID.X ;  /* 0x0000000000007919 */ /* 0x000ee20000002100 */
[----:B------:R-:W4:Y:S04]  /*0060*/  S2R R27, SR_CTAID.X ;  /* 0x00000000001b7919 */ /* 0x000f280000002500 */
[----:B------:R-:W5:Y:S08]  /*0070*/  LDC.64 R24, c[0x0][0x210] ;  /* 0x00008400ff187b82 */ /* 0x000f700000000a00 */
[----:B------:R-:W4:Y:S01]  /*0080*/  LDC.64 R20, c[0x0][0x218] ;  /* 0x00008600ff147b82 */ /* 0x000f220000000a00 */
[----:B-1----:R-:W-:-:S02]  /*0090*/  IMAD.SHL.U32 R2, R2, 0x200, RZ ;  /* 0x0000020002027824 */ /* 0x002fc400078e00ff */
[----:B---3--:R-:W-:-:S05]  /*00a0*/  IMAD.SHL.U32 R3, R0, 0x4, RZ ;  /* 0x0000000400037824 */ /* 0x008fca00078e00ff */
[----:B------:R-:W-:-:S04]  /*00b0*/  LOP3.LUT R3, R2, 0x1fc, R3, 0xf8, !PT ;  /* 0x000001fc02037812 */ /* 0x000fc800078ef803 */
[C---:B------:R-:W-:Y:S01]  /*00c0*/  ISETP.GE.AND P0, PT, R3.reuse, 0x180, PT ;  /* 0x000001800300780c */ /* 0x040fe20003f06270 */
[----:B------:R-:W-:-:S05]  /*00d0*/  IMAD.HI R4, R3, 0x2aaaaaab, RZ ;  /* 0x2aaaaaab03047827 */ /* 0x000fca00078e02ff */
[----:B------:R-:W-:-:S04]  /*00e0*/  SHF.R.U32.HI R5, RZ, 0x1f, R4 ;  /* 0x0000001fff057819 */ /* 0x000fc80000011604 */
[----:B------:R-:W-:Y:S02]  /*00f0*/  LEA.HI.SX32 R8, R4, R5, 0x1c ;  /* 0x0000000504087211 */ /* 0x000fe400078fe2ff */
[----:B------:R-:W-:-:S03]  /*0100*/  CS2R R4, SRZ ;  /* 0x0000000000047805 */ /* 0x000fc6000001ff00 */
[----:B------:R-:W-:-:S04]  /*0110*/  IMAD R23, R8, -0x60, R3 ;  /* 0xffffffa008177824 */ /* 0x000fc800078e0203 */
[----:B--2---:R-:W-:-:S05]  /*0120*/  IMAD.WIDE R12, R23, 0x4, R12 ;  /* 0x00000004170c7825 */ /* 0x004fca00078e020c */
[----:B------:R1:W2:Y:S01]  /*0130*/  @!P0 LDG.E.EL.128 R4, desc[UR6][R12.64] ;  /* 0x000000060c048981 */ /* 0x0002a2000c2e1d00 */
[----:B----4-:R-:W-:Y:S01]  /*0140*/  SHF.L.U32 R3, R27, 0x1, RZ ;  /* 0x000000011b037819 */ /* 0x010fe200000006ff */
[----:B------:R-:W-:Y:S01]  /*0150*/  IMAD R8, R8, 0x6c60, R23 ;  /* 0x00006c6008087824 */ /* 0x000fe200078e0217 */
[----:B------:R-:W-:Y:S02]  /*0160*/  CS2R R10, SRZ ;  /* 0x00000000000a7805 */ /* 0x000fe4000001ff00 */
[----:B------:R-:W-:Y:S01]  /*0170*/  ISETP.LT.AND P1, PT, R3, 0x121, !P0 ;  /* 0x000001210300780c */ /* 0x000fe20004721270 */
[----:B------:R-:W-:Y:S01]  /*0180*/  IMAD R27, R27, 0xc0, R8 ;  /* 0x000000c01b1b7824 */ /* 0x000fe200078e0208 */
[----:B------:R-:W-:Y:S01]  /*0190*/  CS2R R8, SRZ ;  /* 0x0000000000087805 */ /* 0x000fe2000001ff00 */
[----:B-1----:R-:W-:-:S03]  /*01a0*/  VIADD R12, R3, 0x1 ;  /* 0x00000001030c7836 */ /* 0x002fc60000000000 */
[----:B------:R-:W-:Y:S01]  /*01b0*/  IADD3 R13, R27, 0x60, RZ ;  /* 0x000000601b0d7810 */ /* 0x000fe20007ffe0ff */
[----:B-----5:R-:W-:Y:S01]  /*01c0*/  IMAD.WIDE R26, R27, 0x4, R24 ;  /* 0x000000041b1a7825 */ /* 0x020fe200078e0218 */
[----:B------:R-:W-:-:S03]  /*01d0*/  ISETP.LT.AND P2, PT, R12, 0x121, !P0 ;  /* 0x000001210c00780c */ /* 0x000fc60004741270 */
[----:B------:R-:W-:Y:S01]  /*01e0*/  IMAD.WIDE R24, R13, 0x4, R24 ;  /* 0x000000040d187825 */ /* 0x000fe200078e0218 */
[----:B------:R-:W-:Y:S02]  /*01f0*/  CS2R R16, SRZ ;  /* 0x0000000000107805 */ /* 0x000fe4000001ff00 */
[----:B------:R-:W-:Y:S02]  /*0200*/  CS2R R18, SRZ ;  /* 0x0000000000127805 */ /* 0x000fe4000001ff00 */
[----:B------:R-:W-:Y:S02]  /*0210*/  CS2R R12, SRZ ;  /* 0x00000000000c7805 */ /* 0x000fe4000001ff00 */
[----:B------:R-:W-:Y:S01]  /*0220*/  CS2R R14, SRZ ;  /* 0x00000000000e7805 */ /* 0x000fe2000001ff00 */
[C---:B0-----:R-:W-:Y:S01]  /*0230*/  IMAD.WIDE R20, R23.reuse, 0x4, R20 ;  /* 0x0000000417147825 */ /* 0x041fe200078e0214 */
[----:B------:R-:W3:Y:S04]  /*0240*/  @P1 LDG.E.EL.128 R8, desc[UR6][R26.64] ;  /* 0x000000061a081981 */ /* 0x000ee8000c2e1d00 */
[----:B------:R0:W3:Y:S04]  /*0250*/  @!P0 LDG.E.EL.128 R12, desc[UR6][R20.64] ;  /* 0x00000006140c8981 */ /* 0x0000e8000c2e1d00 */
[----:B------:R3:W4:Y:S01]  /*0260*/  @P2 LDG.E.EL.128 R16, desc[UR6][R24.64] ;  /* 0x0000000618102981 */ /* 0x000722000c2e1d00 */
[----:B0-----:R-:W0:Y:S02]  /*0270*/  LDC.64 R20, c[0x0][0x230] ;  /* 0x00008c00ff147b82 */ /* 0x001e240000000a00 */
[----:B0-----:R-:W-:-:S04]  /*0280*/  IMAD.WIDE R20, R23, 0x4, R20 ;  /* 0x0000000417147825 */ /* 0x001fc800078e0214 */
[----:B--2---:R-:W-:Y:S01]  /*0290*/  FADD R4, R4, 0.0010000000474974513054 ;  /* 0x3a83126f04047421 */ /* 0x004fe20000000000 */
[----:B------:R-:W-:Y:S01]  /*02a0*/  FADD R5, R5, 0.0010000000474974513054 ;  /* 0x3a83126f05057421 */ /* 0x000fe20000000000 */
[----:B------:R-:W-:Y:S02]  /*02b0*/  FADD R6, R6, 0.0010000000474974513054 ;  /* 0x3a83126f06067421 */ /* 0x000fe40000000000 */
[----:B------:R-:W0:Y:S08]  /*02c0*/  MUFU.SQRT R26, R4 ;  /* 0x00000004001a7308 */ /* 0x000e300000002000 */
[----:B------:R1:W2:Y:S01]  /*02d0*/  MUFU.SQRT R27, R5 ;  /* 0x00000005001b7308 */ /* 0x0002a20000002000 */
[----:B0-----:R-:W-:-:S07]  /*02e0*/  FSETP.GT.AND P1, PT, R26, 8.50705917302346158658e+37, PT ;  /* 0x7e8000001a00780b */ /* 0x001fce0003f24000 */
[----:B------:R0:W5:Y:S01]  /*02f0*/  MUFU.SQRT R29, R6 ;  /* 0x00000006001d7308 */ /* 0x0001620000002000 */
[----:B------:R-:W-:Y:S01]  /*0300*/  FSETP.GEU.AND P4, PT, R26, 1.175494350822287508e-38, PT ;  /* 0x008000001a00780b */ /* 0x000fe20003f8e000 */
[----:B-1----:R-:W1:Y:S01]  /*0310*/  LDC.64 R4, c[0x0][0x228] ;  /* 0x00008a00ff047b82 */ /* 0x002e620000000a00 */
[----:B---3--:R-:W-:Y:S01]  /*0320*/  FADD R24, -R13, R9 ;  /* 0x000000090d187221 */ /* 0x008fe20000000100 */
[C---:B--2---:R-:W-:Y:S01]  /*0330*/  FSETP.GT.AND P2, PT, R27.reuse, 8.50705917302346158658e+37, PT ;  /* 0x7e8000001b00780b */ /* 0x044fe20003f44000 */
[----:B------:R-:W-:Y:S01]  /*0340*/  FADD R25, -R14, R10 ;  /* 0x0000000a0e197221 */ /* 0x000fe20000000100 */
[----:B------:R-:W-:Y:S01]  /*0350*/  FSETP.GEU.AND P5, PT, R27, 1.175494350822287508e-38, PT ;  /* 0x008000001b00780b */ /* 0x000fe20003fae000 */
[C---:B0-----:R-:W-:Y:S01]  /*0360*/  FADD R6, -R12.reuse, R8 ;  /* 0x000000080c067221 */ /* 0x041fe20000000100 */
[----:B----4-:R-:W-:Y:S01]  /*0370*/  FADD R22, -R12, R16 ;  /* 0x000000100c167221 */ /* 0x010fe20000000100 */
[----:B------:R-:W-:Y:S01]  /*0380*/  @P1 FMUL R26, R26, 0.25 ;  /* 0x3e8000001a1a1820 */ /* 0x000fe20000400000 */
[----:B------:R-:W-:-:S02]  /*0390*/  IMAD.MOV.U32 R16, RZ, RZ, 0x3e800000 ;  /* 0x3e800000ff107424 */ /* 0x000fc400078e00ff */
[----:B------:R-:W-:Y:S01]  /*03a0*/  FADD R17, -R13, R17 ;  /* 0x000000110d117221 */ /* 0x000fe20000000100 */
[C---:B-----5:R-:W-:Y:S01]  /*03b0*/  FSETP.GT.AND P3, PT, R29.reuse, 8.50705917302346158658e+37, PT ;  /* 0x7e8000001d00780b */ /* 0x060fe20003f64000 */
[----:B------:R-:W-:Y:S01]  /*03c0*/  @!P4 FMUL R26, R26, 16777216 ;  /* 0x4b8000001a1ac820 */ /* 0x000fe20000400000 */
[----:B------:R-:W-:Y:S01]  /*03d0*/  FSETP.GEU.AND P6, PT, R29, 1.175494350822287508e-38, PT ;  /* 0x008000001d00780b */ /* 0x000fe20003fce000 */
[----:B------:R-:W-:Y:S01]  /*03e0*/  FADD R18, -R14, R18 ;  /* 0x000000120e127221 */ /* 0x000fe20000000100 */
[C---:B------:R-:W-:Y:S01]  /*03f0*/  FSEL R9, R16.reuse, 1, P1 ;  /* 0x3f80000010097808 */ /* 0x040fe20000800000 */
[----:B------:R-:W-:Y:S01]  /*0400*/  @P2 FMUL R27, R27, 0.25 ;  /* 0x3e8000001b1b2820 */ /* 0x000fe20000400000 */
[C---:B------:R-:W-:Y:S01]  /*0410*/  FSEL R10, R16.reuse, 1, P2 ;  /* 0x3f800000100a7808 */ /* 0x040fe20001000000 */
[----:B------:R-:W-:Y:S01]  /*0420*/  MUFU.RCP R26, R26 ;  /* 0x0000001a001a7308 */ /* 0x000fe20000001000 */
[----:B------:R-:W-:Y:S01]  /*0430*/  FSEL R13, R16, 1, P3 ;  /* 0x3f800000100d7808 */ /* 0x000fe20001800000 */
[----:B------:R-:W-:Y:S01]  /*0440*/  @!P5 FMUL R27, R27, 16777216 ;  /* 0x4b8000001b1bd820 */ /* 0x000fe20000400000 */
[----:B------:R-:W-:Y:S01]  /*0450*/  @!P4 FMUL R9, R9, 16777216 ;  /* 0x4b8000000909c820 */ /* 0x000fe20000400000 */
[----:B------:R-:W-:Y:S01]  /*0460*/  @!P5 FMUL R10, R10, 16777216 ;  /* 0x4b8000000a0ad820 */ /* 0x000fe20000400000 */
[----:B------:R-:W-:Y:S01]  /*0470*/  FADD R28, -R15, R11 ;  /* 0x0000000b0f1c7221 */ /* 0x000fe20000000100 */
[----:B------:R-:W-:Y:S01]  /*0480*/  @P3 FMUL R29, R29, 0.25 ;  /* 0x3e8000001d1d3820 */ /* 0x000fe20000400000 */
[----:B------:R-:W-:Y:S01]  /*0490*/  FADD R19, -R15, R19 ;  /* 0x000000130f137221 */ /* 0x000fe20000000100 */
[----:B------:R-:W0:Y:S01]  /*04a0*/  MUFU.RCP R27, R27 ;  /* 0x0000001b001b7308 */ /* 0x000e220000001000 */
[----:B------:R-:W-:Y:S01]  /*04b0*/  @!P6 FMUL R13, R13, 16777216 ;  /* 0x4b8000000d0de820 */ /* 0x000fe20000400000 */
[----:B------:R-:W-:Y:S01]  /*04c0*/  @!P6 FMUL R29, R29, 16777216 ;  /* 0x4b8000001d1de820 */ /* 0x000fe20000400000 */
[----:B-1----:R-:W-:-:S05]  /*04d0*/  IMAD.WIDE R4, R23, 0x4, R4 ;  /* 0x0000000417047825 */ /* 0x002fca00078e0204 */
[----:B------:R1:W2:Y:S01]  /*04e0*/  MUFU.RCP R8, R29 ;  /* 0x0000001d00087308 */ /* 0x0002a20000001000 */
[----:B------:R-:W-:Y:S01]  /*04f0*/  CS2R R14, SRZ ;  /* 0x00000000000e7805 */ /* 0x000fe2000001ff00 */
[----:B0-----:R-:W-:Y:S01]  /*0500*/  FMUL R27, R27, R10 ;  /* 0x0000000a1b1b7220 */ /* 0x001fe20000400000 */
[----:B------:R-:W-:Y:S01]  /*0510*/  CS2R R10, SRZ ;  /* 0x00000000000a7805 */ /* 0x000fe2000001ff00 */
[----:B-1----:R-:W-:Y:S01]  /*0520*/  FMUL R29, R26, R9 ;  /* 0x000000091a1d7220 */ /* 0x002fe20000400000 */
[----:B--2---:R-:W-:Y:S01]  /*0530*/  FMUL R26, R8, R13 ;  /* 0x0000000d081a7220 */ /* 0x004fe20000400000 */
[----:B------:R-:W-:Y:S02]  /*0540*/  CS2R R8, SRZ ;  /* 0x0000000000087805 */ /* 0x000fe4000001ff00 */
[----:B------:R-:W-:-:S04]  /*0550*/  CS2R R12, SRZ ;  /* 0x00000000000c7805 */ /* 0x000fc8000001ff00 */
[----:B------:R0:W2:Y:S04]  /*0560*/  @!P0 LDG.E.EL.128 R8, desc[UR6][R4.64] ;  /* 0x0000000604088981 */ /* 0x0000a8000c2e1d00 */
[----:B------:R1:W2:Y:S01]  /*0570*/  @!P0 LDG.E.EL.128 R12, desc[UR6][R20.64] ;  /* 0x00000006140c8981 */ /* 0x0002a2000c2e1d00 */
[----:B------:R-:W-:Y:S01]  /*0580*/  FADD R23, R7, 0.0010000000474974513054 ;  /* 0x3a83126f07177421 */ /* 0x000fe20000000000 */
[----:B------:R-:W-:Y:S01]  /*0590*/  LOP3.LUT R3, R3, 0x1, R0, 0xf8, !PT ;  /* 0x0000000103037812 */ /* 0x000fe200078ef800 */
[----:B------:R-:W3:Y:S01]  /*05a0*/  S2UR UR5, SR_CgaCtaId ;  /* 0x00000000000579c3 */ /* 0x000ee20000008800 */
[----:B------:R-:W-:Y:S01]  /*05b0*/  SHF.R.U32.HI R0, RZ, 0x1, R0 ;  /* 0x00000001ff007819 */ /* 0x000fe20000011600 */
[----:B------:R-:W4:Y:S01]  /*05c0*/  MUFU.SQRT R7, R23 ;  /* 0x0000001700077308 */ /* 0x000f220000002000 */
[----:B------:R-:W-:Y:S01]  /*05d0*/  ISETP.GE.AND P0, PT, R3, 0x121, PT ;  /* 0x000001210300780c */ /* 0x000fe20003f06270 */
[----:B------:R-:W-:Y:S01]  /*05e0*/  FMUL R24, R27, R24 ;  /* 0x000000181b187220 */ /* 0x000fe20000400000 */
[----:B------:R-:W-:Y:S01]  /*05f0*/  LOP3.LUT R0, R2, 0x3f, R0, 0xf8, !PT ;  /* 0x0000003f02007812 */ /* 0x000fe200078ef800 */
[----:B------:R-:W-:Y:S01]  /*0600*/  UMOV UR4, 0x400 ;  /* 0x0000040000047882 */ /* 0x000fe20000000000 */
[----:B------:R-:W-:Y:S01]  /*0610*/  ISETP.LT.AND P1, PT, R2, RZ, !P0 ;  /* 0x000000ff0200720c */ /* 0x000fe20004721270 */
[----:B------:R-:W-:-:S02]  /*0620*/  FMUL R25, R26, R25 ;  /* 0x000000191a197220 */ /* 0x000fc40000400000 */
[----:B0-----:R-:W-:-:S05]  /*0630*/  IMAD.HI R5, R0, 0x2aaaaaab, RZ ;  /* 0x2aaaaaab00057827 */ /* 0x001fca00078e02ff */
[----:B------:R-:W-:Y:S02]  /*0640*/  SHF.R.U32.HI R4, RZ, 0x1f, R5 ;  /* 0x0000001fff047819 */ /* 0x000fe40000011605 */
[C---:B----4-:R-:W-:Y:S02]  /*0650*/  FSETP.GT.AND P2, PT, R7.reuse, 8.50705917302346158658e+37, PT ;  /* 0x7e8000000700780b */ /* 0x050fe40003f44000 */
[----:B------:R-:W-:Y:S02]  /*0660*/  FSETP.GEU.AND P3, PT, R7, 1.175494350822287508e-38, PT ;  /* 0x008000000700780b */ /* 0x000fe40003f6e000 */
[----:B------:R-:W-:Y:S02]  /*0670*/  LEA.HI.SX32 R5, R5, R4, 0x1c ;  /* 0x0000000405057211 */ /* 0x000fe400078fe2ff */
[----:B------:R-:W0:Y:S01]  /*0680*/  S2R R4, SR_TID.X ;  /* 0x0000000000047919 */ /* 0x000e220000002100 */
[----:B------:R-:W-:Y:S01]  /*0690*/  FSEL R16, R16, 1, P2 ;  /* 0x3f80000010107808 */ /* 0x000fe20001000000 */
[----:B---3--:R-:W-:Y:S01]  /*06a0*/  UPRMT UR4, UR5, 0x654, UR4 ;  /* 0x0000065405047896 */ /* 0x008fe20008000004 */
[----:B------:R-:W-:-:S04]  /*06b0*/  IMAD R2, R5, -0x60, R0 ;  /* 0xffffffa005027824 */ /* 0x000fc800078e0200 */
[----:B------:R-:W-:Y:S01]  /*06c0*/  @P2 FMUL R7, R7, 0.25 ;  /* 0x3e80000007072820 */ /* 0x000fe20000400000 */
[----:B------:R-:W-:Y:S02]  /*06d0*/  IMAD R2, R2, 0x121, R3 ;  /* 0x0000012102027824 */ /* 0x000fe400078e0203 */
[----:B------:R-:W-:Y:S01]  /*06e0*/  @!P3 FMUL R16, R16, 16777216 ;  /* 0x4b8000001010b820 */ /* 0x000fe20000400000 */
[----:B------:R-:W-:Y:S01]  /*06f0*/  @!P3 FMUL R7, R7, 16777216 ;  /* 0x4b8000000707b820 */ /* 0x000fe20000400000 */
[----:B------:R-:W-:Y:S02]  /*0700*/  IMAD R2, R5, 0x36300, R2 ;  /* 0x0003630005027824 */ /* 0x000fe400078e0202 */
[C---:B------:R-:W-:Y:S01]  /*0710*/  FMUL R5, R29.reuse, R22 ;  /* 0x000000161d057220 */ /* 0x040fe20000400000 */
[----:B------:R-:W-:Y:S01]  /*0720*/  FMUL R29, R29, R6 ;  /* 0x000000061d1d7220 */ /* 0x000fe20000400000 */
[----:B------:R-:W-:Y:S01]  /*0730*/  FMUL R6, R27, R17 ;  /* 0x000000111b067220 */ /* 0x000fe20000400000 */
[----:B------:R-:W1:Y:S02]  /*0740*/  MUFU.RCP R7, R7 ;  /* 0x0000000700077308 */ /* 0x000e640000001000 */
[----:B-1----:R-:W-:Y:S01]  /*0750*/  FMUL R20, R7, R16 ;  /* 0x0000001007147220 */ /* 0x002fe20000400000 */
[C---:B0-----:R-:W-:Y:S01]  /*0760*/  SHF.L.U32 R23, R4.reuse, 0x1, RZ ;  /* 0x0000000104177819 */ /* 0x041fe200000006ff */
[C---:B------:R-:W-:Y:S01]  /*0770*/  IMAD.SHL.U32 R22, R4.reuse, 0x8, RZ ;  /* 0x0000000804167824 */ /* 0x040fe200078e00ff */
[----:B------:R-:W-:Y:S01]  /*0780*/  LOP3.LUT R4, R4, 0x7f, RZ, 0xc0, !PT ;  /* 0x0000007f04047812 */ /* 0x000fe200078ec0ff */
[C---:B------:R-:W-:Y:S01]  /*0790*/  FMUL R16, R20.reuse, R19 ;  /* 0x0000001314107220 */ /* 0x040fe20000400000 */
[----:B------:R-:W-:Y:S01]  /*07a0*/  FMUL R28, R20, R28 ;  /* 0x0000001c141c7220 */ /* 0x000fe20000400000 */
[----:B------:R-:W-:-:S02]  /*07b0*/  LOP3.LUT R7, R23, 0x400, RZ, 0xfc, !PT ;  /* 0x0000040017077812 */ /* 0x000fc400078efcff */
[----:B------:R-:W-:Y:S02]  /*07c0*/  LOP3.LUT R27, R23, 0x500, RZ, 0xfc, !PT ;  /* 0x00000500171b7812 */ /* 0x000fe400078efcff */
[----:B------:R-:W-:Y:S02]  /*07d0*/  LOP3.LUT R7, R7, 0x4fc, RZ, 0xc0, !PT ;  /* 0x000004fc07077812 */ /* 0x000fe400078ec0ff */
[----:B------:R-:W-:Y:S02]  /*07e0*/  LOP3.LUT R27, R27, 0x5fc, RZ, 0xc0, !PT ;  /* 0x000005fc1b1b7812 */ /* 0x000fe400078ec0ff */
[----:B------:R-:W-:Y:S01]  /*07f0*/  LOP3.LUT R22, R22, 0x3f8, RZ, 0xc0, !PT ;  /* 0x000003f816167812 */ /* 0x000fe200078ec0ff */
[----:B------:R-:W-:Y:S01]  /*0800*/  VIADD R7, R7, UR4 ;  /* 0x0000000407077c36 */ /* 0x000fe20008000000 */
[----:B------:R-:W-:-:S04]  /*0810*/  IADD3 R27, R27, UR4, RZ ;  /* 0x000000041b1b7c10 */ /* 0x000fc8000fffe0ff */
[----:B------:R-:W-:Y:S01]  /*0820*/  LEA R7, R4, R7, 0x2 ;  /* 0x0000000704077211 */ /* 0x000fe200078e10ff */
[-CC-:B--2---:R-:W-:Y:S01]  /*0830*/  FFMA R20, R5, R8.reuse, R12.reuse ;  /* 0x0000000805147223 */ /* 0x184fe2000000000c */
[-CC-:B------:R-:W-:Y:S01]  /*0840*/  FFMA R21, R24, R9.reuse, R13.reuse ;  /* 0x0000000918157223 */ /* 0x180fe2000000000d */
[----:B------:R-:W-:Y:S01]  /*0850*/  FFMA R17, R6, R9, R13 ;  /* 0x0000000906117223 */ /* 0x000fe2000000000d */
[----:B------:R-:W-:Y:S01]  /*0860*/  FFMA R19, R29, R8, R12 ;  /* 0x000000081d137223 */ /* 0x000fe2000000000c */
[C---:B------:R-:W-:Y:S01]  /*0870*/  LOP3.LUT R5, R23.reuse, 0x200, RZ, 0xfc, !PT ;  /* 0x0000020017057812 */ /* 0x040fe200078efcff */
[----:B------:R-:W-:Y:S01]  /*0880*/  IMAD R8, R4, 0x4, R27 ;  /* 0x0000000404087824 */ /* 0x000fe200078e021b */
[C---:B------:R-:W-:Y:S01]  /*0890*/  LOP3.LUT R9, R23.reuse, 0x600, RZ, 0xfc, !PT ;  /* 0x0000060017097812 */ /* 0x040fe200078efcff */
[----:B------:R-:W-:Y:S01]  /*08a0*/  FFMA R28, R28, R11, R15 ;  /* 0x0000000b1c1c7223 */ /* 0x000fe2000000000f */
[C---:B------:R-:W-:Y:S02]  /*08b0*/  LOP3.LUT R13, R23.reuse, 0xfc, RZ, 0xc0, !PT ;  /* 0x000000fc170d7812 */ /* 0x040fe400078ec0ff */
[----:B------:R-:W-:-:S02]  /*08c0*/  LOP3.LUT R12, R23, 0x100, RZ, 0xfc, !PT ;  /* 0x00000100170c7812 */ /* 0x000fc400078efcff */
[C---:B------:R-:W-:Y:S02]  /*08d0*/  LOP3.LUT R29, R23.reuse, 0x300, RZ, 0xfc, !PT ;  /* 0x00000300171d7812 */ /* 0x040fe400078efcff */
[----:B------:R-:W-:Y:S02]  /*08e0*/  LOP3.LUT R23, R23, 0x700, RZ, 0xfc, !PT ;  /* 0x0000070017177812 */ /* 0x000fe400078efcff */
[----:B------:R-:W-:Y:S02]  /*08f0*/  LOP3.LUT R5, R5, 0x2fc, RZ, 0xc0, !PT ;  /* 0x000002fc05057812 */ /* 0x000fe400078ec0ff */
[----:B------:R-:W-:Y:S02]  /*0900*/  LOP3.LUT R9, R9, 0x6fc, RZ, 0xc0, !PT ;  /* 0x000006fc09097812 */ /* 0x000fe400078ec0ff */
[----:B------:R-:W-:Y:S01]  /*0910*/  LOP3.LUT R12, R12, 0x1fc, RZ, 0xc0, !PT ;  /* 0x000001fc0c0c7812 */ /* 0x000fe200078ec0ff */
[----:B------:R-:W-:Y:S01]  /*0920*/  VIADD R5, R5, UR4 ;  /* 0x0000000405057c36 */ /* 0x000fe20008000000 */
[----:B------:R-:W-:Y:S01]  /*0930*/  LOP3.LUT R29, R29, 0x3fc, RZ, 0xc0, !PT ;  /* 0x000003fc1d1d7812 */ /* 0x000fe200078ec0ff */
[----:B------:R-:W-:Y:S01]  /*0940*/  VIADD R9, R9, UR4 ;  /* 0x0000000409097c36 */ /* 0x000fe20008000000 */
[----:B------:R-:W-:-:S02]  /*0950*/  LOP3.LUT R23, R23, 0x7fc, RZ, 0xc0, !PT ;  /* 0x000007fc17177812 */ /* 0x000fc400078ec0ff */
[----:B------:R-:W-:Y:S02]  /*0960*/  IADD3 R13, R13, UR4, RZ ;  /* 0x000000040d0d7c10 */ /* 0x000fe4000fffe0ff */
[----:B------:R-:W-:Y:S02]  /*0970*/  IADD3 R12, R12, UR4, RZ ;  /* 0x000000040c0c7c10 */ /* 0x000fe4000fffe0ff */
[----:B------:R-:W-:Y:S01]  /*0980*/  IADD3 R29, R29, UR4, RZ ;  /* 0x000000041d1d7c10 */ /* 0x000fe2000fffe0ff */
[C---:B------:R-:W-:Y:S01]  /*0990*/  IMAD R13, R4.reuse, 0x4, R13 ;  /* 0x00000004040d7824 */ /* 0x040fe200078e020d */
[----:B------:R-:W-:Y:S01]  /*09a0*/  IADD3 R23, R23, UR4, RZ ;  /* 0x0000000417177c10 */ /* 0x000fe2000fffe0ff */
[C---:B------:R-:W-:Y:S01]  /*09b0*/  IMAD R12, R4.reuse, 0x4, R12 ;  /* 0x00000004040c7824 */ /* 0x040fe200078e020c */
[C---:B------:R-:W-:Y:S01]  /*09c0*/  LEA R5, R4.reuse, R5, 0x2 ;  /* 0x0000000504057211 */ /* 0x040fe200078e10ff */
[C---:B------:R-:W-:Y:S01]  /*09d0*/  IMAD R6, R4.reuse, 0x4, R29 ;  /* 0x0000000404067824 */ /* 0x040fe200078e021d */
[C---:B------:R-:W-:Y:S01]  /*09e0*/  LEA R9, R4.reuse, R9, 0x2 ;  /* 0x0000000904097211 */ /* 0x040fe200078e10ff */
[----:B------:R-:W-:-:S02]  /*09f0*/  IMAD R4, R4, 0x4, R23 ;  /* 0x0000000404047824 */ /* 0x000fc400078e0217 */
[----:B------:R-:W-:Y:S01]  /*0a00*/  FMUL R23, R26, R18 ;  /* 0x000000121a177220 */ /* 0x000fe20000400000 */
[----:B------:R-:W-:Y:S01]  /*0a10*/  FSETP.GEU.AND P2, PT, R21, RZ, PT ;  /* 0x000000ff1500720b */ /* 0x000fe20003f4e000 */
[-CC-:B------:R-:W-:Y:S01]  /*0a20*/  FFMA R18, R25, R10.reuse, R14.reuse ;  /* 0x0000000a19127223 */ /* 0x180fe2000000000e */
[----:B------:R-:W-:Y:S01]  /*0a30*/  FSETP.GEU.AND P3, PT, R19, RZ, PT ;  /* 0x000000ff1300720b */ /* 0x000fe20003f6e000 */
[----:B------:R-:W-:Y:S01]  /*0a40*/  FFMA R10, R23, R10, R14 ;  /* 0x0000000a170a7223 */ /* 0x000fe2000000000e */
[----:B------:R-:W-:Y:S02]  /*0a50*/  FSEL R23, R21, RZ, P2 ;  /* 0x000000ff15177208 */ /* 0x000fe40001000000 */
[----:B------:R-:W-:Y:S02]  /*0a60*/  LEA R27, R22, UR4, 0x1 ;  /* 0x00000004161b7c11 */ /* 0x000fe4000f8e08ff */
[----:B------:R-:W-:Y:S02]  /*0a70*/  FSETP.GEU.AND P2, PT, R20, RZ, PT ;  /* 0x000000ff1400720b */ /* 0x000fe40003f4e000 */
[----:B------:R-:W-:-:S02]  /*0a80*/  FSEL R25, R19, RZ, P3 ;  /* 0x000000ff13197208 */ /* 0x000fc40001800000 */
[----:B------:R-:W-:Y:S01]  /*0a90*/  LEA R24, R22, R27, 0x2 ;  /* 0x0000001b16187211 */ /* 0x000fe200078e10ff */
[----:B------:R-:W-:Y:S01]  /*0aa0*/  FFMA R22, R16, R11, R15 ;  /* 0x0000000b10167223 */ /* 0x000fe2000000000f */
[----:B------:R-:W-:Y:S02]  /*0ab0*/  FSETP.GEU.AND P3, PT, R18, RZ, PT ;  /* 0x000000ff1200720b */ /* 0x000fe40003f6e000 */
[----:B------:R-:W-:Y:S01]  /*0ac0*/  FSEL R29, R20, RZ, P2 ;  /* 0x000000ff141d7208 */ /* 0x000fe20001000000 */
[----:B------:R0:W-:Y:S01]  /*0ad0*/  STS [R24], R25 ;  /* 0x0000001918007388 */ /* 0x0001e20000000800 */
[C---:B------:R-:W-:Y:S02]  /*0ae0*/  FSETP.GEU.AND P2, PT, R17.reuse, RZ, PT ;  /* 0x000000ff1100720b */ /* 0x040fe40003f4e000 */
[----:B------:R-:W-:Y:S01]  /*0af0*/  FSEL R27, R18, RZ, P3 ;  /* 0x000000ff121b7208 */ /* 0x000fe20001800000 */
[----:B------:R1:W-:Y:S01]  /*0b00*/  STS [R24+0x4], R29 ;  /* 0x0000041d18007388 */ /* 0x0003e20000000800 */
[----:B------:R-:W-:-:S02]  /*0b10*/  FSEL R17, R17, RZ, P2 ;  /* 0x000000ff11117208 */ /* 0x000fc40001000000 */
[----:B------:R-:W-:Y:S01]  /*0b20*/  FSETP.GEU.AND P3, PT, R10, RZ, PT ;  /* 0x000000ff0a00720b */ /* 0x000fe20003f6e000 */
[----:B------:R2:W-:Y:S01]  /*0b30*/  STS [R24+0x18], R27 ;  /* 0x0000181b18007388 */ /* 0x0005e20000000800 */
[----:B------:R-:W-:Y:S02]  /*0b40*/  FSETP.GEU.AND P4, PT, R28, RZ, PT ;  /* 0x000000ff1c00720b */ /* 0x000fe40003f8e000 */
[----:B------:R-:W-:Y:S01]  /*0b50*/  FSETP.GEU.AND P2, PT, R22, RZ, PT ;  /* 0x000000ff1600720b */ /* 0x000fe20003f4e000 */
[----:B------:R3:W-:Y:S01]  /*0b60*/  STS [R24+0xc], R23 ;  /* 0x00000c1718007388 */ /* 0x0007e20000000800 */
[----:B0-----:R-:W-:Y:S02]  /*0b70*/  FSEL R25, R28, RZ, P4 ;  /* 0x000000ff1c197208 */ /* 0x001fe40002000000 */
[----:B-1----:R-:W-:Y:S01]  /*0b80*/  FSEL R29, R22, RZ, P2 ;  /* 0x000000ff161d7208 */ /* 0x002fe20001000000 */
[----:B------:R0:W-:Y:S01]  /*0b90*/  STS [R24+0x10], R17 ;  /* 0x0000101118007388 */ /* 0x0001e20000000800 */
[----:B------:R-:W-:-:S02]  /*0ba0*/  LOP3.LUT R26, R0, 0x180, RZ, 0xfc, !PT ;  /* 0x00000180001a7812 */ /* 0x000fc400078efcff */
[----:B--2---:R-:W-:Y:S01]  /*0bb0*/  FSEL R27, R10, RZ, P3 ;  /* 0x000000ff0a1b7208 */ /* 0x004fe20001800000 */
[----:B------:R-:W-:Y:S01]  /*0bc0*/  STS [R24+0x24], R25 ;  /* 0x0000241918007388 */ /* 0x000fe20000000800 */
[----:B------:R-:W-:Y:S01]  /*0bd0*/  LOP3.LUT R16, R0, 0x140, RZ, 0xfc, !PT ;  /* 0x0000014000107812 */ /* 0x000fe200078efcff */
[----:B------:R-:W-:Y:S01]  /*0be0*/  IMAD.HI R11, R26, 0x2aaaaaab, RZ ;  /* 0x2aaaaaab1a0b7827 */ /* 0x000fe200078e02ff */
[C---:B------:R-:W-:Y:S01]  /*0bf0*/  LOP3.LUT R19, R0.reuse, 0x100, RZ, 0xfc, !PT ;  /* 0x0000010000137812 */ /* 0x040fe200078efcff */
[----:B------:R1:W-:Y:S01]  /*0c00*/  STS [R24+0x1c], R27 ;  /* 0x00001c1b18007388 */ /* 0x0003e20000000800 */
[----:B------:R-:W-:Y:S01]  /*0c10*/  LOP3.LUT R18, R0, 0xc0, RZ, 0xfc, !PT ;  /* 0x000000c000127812 */ /* 0x000fe200078efcff */
[----:B------:R-:W-:Y:S01]  /*0c20*/  IMAD.HI R21, R16, 0x2aaaaaab, RZ ;  /* 0x2aaaaaab10157827 */ /* 0x000fe200078e02ff */
[----:B------:R-:W-:Y:S01]  /*0c30*/  SHF.R.U32.HI R20, RZ, 0x1f, R11 ;  /* 0x0000001fff147819 */ /* 0x000fe2000001160b */
[----:B------:R-:W-:Y:S01]  /*0c40*/  STS [R24+0x28], R29 ;  /* 0x0000281d18007388 */ /* 0x000fe20000000800 */
[----:B------:R-:W-:Y:S01]  /*0c50*/  LOP3.LUT R22, R0, 0x40, RZ, 0xfc, !PT ;  /* 0x0000004000167812 */ /* 0x000fe200078efcff */
[----:B------:R-:W-:Y:S01]  /*0c60*/  IMAD.HI R14, R19, 0x2aaaaaab, RZ ;  /* 0x2aaaaaab130e7827 */ /* 0x000fe200078e02ff */
[----:B------:R-:W-:Y:S01]  /*0c70*/  LEA.HI.SX32 R11, R11, R20, 0x1c ;  /* 0x000000140b0b7211 */ /* 0x000fe200078fe2ff */
[----:B------:R-:W-:Y:S01]  /*0c80*/  BAR.SYNC.DEFER_BLOCKING 0x0 ;  /* 0x0000000000007b1d */ /* 0x000fe20000010000 */
[----:B------:R-:W-:-:S02]  /*0c90*/  SHF.R.U32.HI R15, RZ, 0x1f, R21 ;  /* 0x0000001fff0f7819 */ /* 0x000fc40000011615 */
[----:B---3--:R-:W-:Y:S01]  /*0ca0*/  SHF.R.U32.HI R23, RZ, 0x1f, R14 ;  /* 0x0000001fff177819 */ /* 0x008fe2000001160e */
[----:B------:R-:W-:Y:S01]  /*0cb0*/  IMAD R26, R11, -0x60, R26 ;  /* 0xffffffa00b1a7824 */ /* 0x000fe200078e021a */
[----:B------:R-:W-:Y:S01]  /*0cc0*/  LEA.HI.SX32 R21, R21, R15, 0x1c ;  /* 0x0000000f15157211 */ /* 0x000fe200078fe2ff */
[----:B------:R-:W-:Y:S01]  /*0cd0*/  IMAD.HI R15, R18, 0x2aaaaaab, RZ ;  /* 0x2aaaaaab120f7827 */ /* 0x000fe200078e02ff */
[----:B------:R-:W-:Y:S02]  /*0ce0*/  LEA.HI.SX32 R14, R14, R23, 0x1c ;  /* 0x000000170e0e7211 */ /* 0x000fe400078fe2ff */
[----:B------:R-:W-:Y:S01]  /*0cf0*/  LOP3.LUT R23, R0, 0x80, RZ, 0xfc, !PT ;  /* 0x0000008000177812 */ /* 0x000fe200078efcff */
[----:B------:R-:W-:Y:S01]  /*0d00*/  IMAD R26, R26, 0x121, R3 ;  /* 0x000001211a1a7824 */ /* 0x000fe200078e0203 */
[----:B------:R-:W-:Y:S02]  /*0d10*/  SHF.R.U32.HI R20, RZ, 0x1f, R15 ;  /* 0x0000001fff147819 */ /* 0x000fe4000001160f */
[----:B------:R-:W-:Y:S01]  /*0d20*/  ISETP.LT.AND P2, PT, R16, 0x180, !P0 ;  /* 0x000001801000780c */ /* 0x000fe20004741270 */
[----:B0-----:R-:W-:Y:S01]  /*0d30*/  IMAD R17, R11, 0x36300, R26 ;  /* 0x000363000b117824 */ /* 0x001fe200078e021a */
[----:B------:R-:W-:Y:S01]  /*0d40*/  LEA.HI.SX32 R15, R15, R20, 0x1c ;  /* 0x000000140f0f7211 */ /* 0x000fe200078fe2ff */
[C---:B------:R-:W-:Y:S01]  /*0d50*/  IMAD.HI R20, R22.reuse, 0x2aaaaaab, RZ ;  /* 0x2aaaaaab16147827 */ /* 0x040fe200078e02ff */
[----:B------:R-:W0:Y:S01]  /*0d60*/  LDC.64 R10, c[0x0][0x238] ;  /* 0x00008e00ff0a7b82 */ /* 0x000e220000000a00 */
[----:B------:R-:W-:-:S02]  /*0d70*/  ISETP.LT.AND P6, PT, R22, 0x180, !P0 ;  /* 0x000001801600780c */ /* 0x000fc400047c1270 */
[----:B------:R-:W-:Y:S01]  /*0d80*/  IMAD.HI R28, R23, 0x2aaaaaab, RZ ;  /* 0x2aaaaaab171c7827 */ /* 0x000fe200078e02ff */
[----:B-1----:R-:W-:Y:S02]  /*0d90*/  SHF.R.U32.HI R27, RZ, 0x1f, R20 ;  /* 0x0000001fff1b7819 */ /* 0x002fe40000011614 */
[----:B------:R-:W-:Y:S01]  /*0da0*/  ISETP.LT.AND P4, PT, R18, 0x180, !P0 ;  /* 0x000001801200780c */ /* 0x000fe20004781270 */
[----:B------:R-:W1:Y:S01]  /*0db0*/  LDS R13, [R13] ;  /* 0x000000000d0d7984 */ /* 0x000e620000000800 */
[----:B------:R-:W-:Y:S01]  /*0dc0*/  LEA.HI.SX32 R27, R20, R27, 0x1c ;  /* 0x0000001b141b7211 */ /* 0x000fe200078fe2ff */
[----:B------:R-:W-:Y:S01]  /*0dd0*/  IMAD R18, R15, -0x60, R18 ;  /* 0xffffffa00f127824 */ /* 0x000fe200078e0212 */
[----:B------:R-:W-:Y:S01]  /*0de0*/  ISETP.LT.AND P3, PT, R19, 0x180, !P0 ;  /* 0x000001801300780c */ /* 0x000fe20004761270 */
[----:B------:R-:W2:Y:S01]  /*0df0*/  LDS R12, [R12+0x200] ;  /* 0x000200000c0c7984 */ /* 0x000ea20000000800 */
[----:B------:R-:W-:Y:S01]  /*0e00*/  ISETP.LT.AND P5, PT, R23, 0x180, !P0 ;  /* 0x000001801700780c */ /* 0x000fe200047a1270 */
[----:B------:R-:W-:Y:S01]  /*0e10*/  IMAD R22, R27, -0x60, R22 ;  /* 0xffffffa01b167824 */ /* 0x000fe200078e0216 */
[----:B------:R-:W-:Y:S01]  /*0e20*/  ISETP.LT.AND P0, PT, R0, 0x180, !P0 ;  /* 0x000001800000780c */ /* 0x000fe20004701270 */
[----:B------:R-:W3:Y:S01]  /*0e30*/  LDS R5, [R5+0x400] ;  /* 0x0004000005057984 */ /* 0x000ee20000000800 */
[----:B------:R-:W-:-:S02]  /*0e40*/  IMAD R18, R18, 0x121, R3 ;  /* 0x0000012112127824 */ /* 0x000fc400078e0203 */
[--C-:B------:R-:W-:Y:S01]  /*0e50*/  IMAD R22, R22, 0x121, R3.reuse ;  /* 0x0000012116167824 */ /* 0x100fe200078e0203 */
[----:B------:R4:W5:Y:S04]  /*0e60*/  LDS R24, [R6+0x600] ;  /* 0x0006000006187984 */ /* 0x0009680000000800 */
[----:B------:R-:W3:Y:S04]  /*0e70*/  LDS R25, [R7+0x800] ;  /* 0x0008000007197984 */ /* 0x000ee80000000800 */
[----:B------:R4:W5:Y:S02]  /*0e80*/  LDS R26, [R8+0xa00] ;  /* 0x000a0000081a7984 */ /* 0x0009640000000800 */
[----:B----4-:R-:W-:Y:S01]  /*0e90*/  IMAD R6, R21, -0x60, R16 ;  /* 0xffffffa015067824 */ /* 0x010fe200078e0210 */
[----:B------:R-:W-:Y:S01]  /*0ea0*/  SHF.R.U32.HI R16, RZ, 0x1f, R28 ;  /* 0x0000001fff107819 */ /* 0x000fe2000001161c */
[----:B------:R4:W5:Y:S02]  /*0eb0*/  LDS R29, [R9+0xc00] ;  /* 0x000c0000091d7984 */ /* 0x0009640000000800 */
[----:B------:R-:W-:Y:S01]  /*0ec0*/  IMAD R20, R6, 0x121, R3 ;  /* 0x0000012106147824 */ /* 0x000fe200078e0203 */
[----:B------:R-:W-:Y:S01]  /*0ed0*/  LEA.HI.SX32 R28, R28, R16, 0x1c ;  /* 0x000000101c1c7211 */ /* 0x000fe200078fe2ff */
[----:B------:R-:W-:-:S02]  /*0ee0*/  IMAD R6, R14, -0x60, R19 ;  /* 0xffffffa00e067824 */ /* 0x000fc400078e0213 */
[----:B------:R-:W-:Y:S02]  /*0ef0*/  IMAD R21, R21, 0x36300, R20 ;  /* 0x0003630015157824 */ /* 0x000fe400078e0214 */
[----:B------:R-:W-:Y:S02]  /*0f00*/  IMAD R8, R28, -0x60, R23 ;  /* 0xffffffa01c087824 */ /* 0x000fe400078e0217 */
[--C-:B------:R-:W-:Y:S02]  /*0f10*/  IMAD R23, R6, 0x121, R3.reuse ;  /* 0x0000012106177824 */ /* 0x100fe400078e0203 */
[----:B------:R-:W-:Y:S02]  /*0f20*/  IMAD R19, R8, 0x121, R3 ;  /* 0x0000012108137824 */ /* 0x000fe400078e0203 */
[----:B----4-:R-:W-:Y:S02]  /*0f30*/  IMAD R9, R27, 0x36300, R22 ;  /* 0x000363001b097824 */ /* 0x010fe400078e0216 */
[----:B------:R-:W-:-:S02]  /*0f40*/  IMAD R27, R14, 0x36300, R23 ;  /* 0x000363000e1b7824 */ /* 0x000fc400078e0217 */
[----:B------:R-:W-:Y:S02]  /*0f50*/  IMAD R19, R28, 0x36300, R19 ;  /* 0x000363001c137824 */ /* 0x000fe400078e0213 */
[----:B------:R-:W-:Y:S02]  /*0f60*/  IMAD R23, R15, 0x36300, R18 ;  /* 0x000363000f177824 */ /* 0x000fe400078e0212 */
[----:B0-----:R-:W-:-:S04]  /*0f70*/  IMAD.WIDE R6, R2, 0x4, R10 ;  /* 0x0000000402067825 */ /* 0x001fc800078e020a */
[--C-:B------:R-:W-:Y:S01]  /*0f80*/  IMAD.WIDE R8, R9, 0x4, R10.reuse ;  /* 0x0000000409087825 */ /* 0x100fe200078e020a */
[----:B-1----:R0:W-:Y:S03]  /*0f90*/  @P0 STG.E desc[UR6][R6.64], R13 ;  /* 0x0000000d06000986 */ /* 0x0021e6000c101906 */
[--C-:B------:R-:W-:Y:S01]  /*0fa0*/  IMAD.WIDE R14, R19, 0x4, R10.reuse ;  /* 0x00000004130e7825 */ /* 0x100fe200078e020a */
[----:B--2---:R0:W-:Y:S03]  /*0fb0*/  @P6 STG.E desc[UR6][R8.64], R12 ;  /* 0x0000000c08006986 */ /* 0x0041e6000c101906 */
[--C-:B------:R-:W-:Y:S01]  /*0fc0*/  IMAD.WIDE R22, R23, 0x4, R10.reuse ;  /* 0x0000000417167825 */ /* 0x100fe200078e020a */
[----:B---3--:R0:W-:Y:S03]  /*0fd0*/  @P5 STG.E desc[UR6][R14.64], R5 ;  /* 0x000000050e005986 */ /* 0x0081e6000c101906 */
[--C-:B------:R-:W-:Y:S01]  /*0fe0*/  IMAD.WIDE R18, R27, 0x4, R10.reuse ;  /* 0x000000041b127825 */ /* 0x100fe200078e020a */
[----:B-----5:R0:W-:Y:S03]  /*0ff0*/  @P4 STG.E desc[UR6][R22.64], R24 ;  /* 0x0000001816004986 */ /* 0x0201e6000c101906 */
[--C-:B------:R-:W-:Y:S01]  /*1000*/  IMAD.WIDE R20, R21, 0x4, R10.reuse ;  /* 0x0000000415147825 */ /* 0x100fe200078e020a */
[----:B------:R0:W-:Y:S03]  /*1010*/  @P3 STG.E desc[UR6][R18.64], R25 ;  /* 0x0000001912003986 */ /* 0x0001e6000c101906 */
[----:B------:R-:W-:Y:S01]  /*1020*/  IMAD.WIDE R16, R17, 0x4, R10 ;  /* 0x0000000411107825 */ /* 0x000fe200078e020a */
[----:B------:R0:W-:Y:S04]  /*1030*/  @P2 STG.E desc[UR6][R20.64], R26 ;  /* 0x0000001a14002986 */ /* 0x0001e8000c101906 */
[----:B------:R0:W-:Y:S02]  /*1040*/  @P1 STG.E desc[UR6][R16.64], R29 ;  /* 0x0000001d10001986 */ /* 0x0001e4000c101906 */
[----:B0-----:R-:W-:Y:S05]  /*1050*/  @!P1 EXIT ;  /* 0x000000000000994d */ /* 0x001fea0003800000 */
[----:B0-----:R-:W0:Y:S01]  /*1060*/  LDS R7, [R4+0xe00] ;  /* 0x000e000004077984 */ /* 0x001e220000000800 */
[----:B------:R-:W-:-:S05]  /*1070*/  LOP3.LUT R0, R0, 0x1c0, RZ, 0xfc, !PT ;  /* 0x000001c000007812 */ /* 0x000fca00078efcff */
[----:B------:R-:W-:-:S05]  /*1080*/  IMAD.HI R2, R0, 0x2aaaaaab, RZ ;  /* 0x2aaaaaab00027827 */ /* 0x000fca00078e02ff */
[----:B------:R-:W-:-:S04]  /*1090*/  SHF.R.U32.HI R5, RZ, 0x1f, R2 ;  /* 0x0000001fff057819 */ /* 0x000fc80000011602 */
[----:B------:R-:W-:-:S05]  /*10a0*/  LEA.HI.SX32 R5, R2, R5, 0x1c ;  /* 0x0000000502057211 */ /* 0x000fca00078fe2ff */
[----:B------:R-:W-:-:S04]  /*10b0*/  IMAD R0, R5, -0x60, R0 ;  /* 0xffffffa005007824 */ /* 0x000fc800078e0200 */
[----:B------:R-:W-:-:S04]  /*10c0*/  IMAD R0, R0, 0x121, R3 ;  /* 0x0000012100007824 */ /* 0x000fc800078e0203 */
[----:B------:R-:W-:-:S04]  /*10d0*/  IMAD R5, R5, 0x36300, R0 ;  /* 0x0003630005057824 */ /* 0x000fc800078e0200 */
[----:B------:R-:W-:-:S05]  /*10e0*/  IMAD.WIDE R10, R5, 0x4, R10 ;  /* 0x00000004050a7825 */ /* 0x000fca00078e020a */
[----:B0-----:R-:W-:Y:S01]  /*10f0*/  STG.E desc[UR6][R10.64], R7 ;  /* 0x000000070a007986 */ /* 0x001fe2000c101906 */
[----:B------:R-:W-:Y:S05]  /*1100*/  EXIT ;  /* 0x000000000000794d */ /* 0x000fea0003800000 */
.L_x_0:
[----:B------:R-:W-:-:S00]  /*1110*/  BRA `(.L_x_0) ;  /* 0xfffffffc00fc7947 */ /* 0x000fc0000383ffff */
[----:B------:R-:W-:-:S00]  /*1120*/  NOP ;  /* 0x0000000000007918 */ /* 0x000fc00000000000 */
        /* <DEDUP_REMOVED lines=13> */
.L_x_1:


//--------------------- .nv.global.init           --------------------------
	.section	.nv.global.init,"aw",@progbits
.nv.global.init:
	.type		_$_str,@object
	.size		_$_str,(_$_str_$_2 - _$_str)
_$_str:
        /*0000*/ 	.byte	0x5f, 0x5f, 0x43, 0x55, 0x44, 0x41, 0x5f, 0x46, 0x54, 0x5a, 0x00
	.type		_$_str_$_2,@object
	.size		_$_str_$_2,(.L_1 - _$_str_$_2)
_$_str_$_2:
        /*000b*/ 	.byte	0x5f, 0x5f, 0x43, 0x55, 0x44, 0x41, 0x5f, 0x50, 0x52, 0x45, 0x43, 0x5f, 0x53, 0x51, 0x52, 0x54
        /*001b*/ 	.byte	0x00
.L_1:


//--------------------- .nv.shared.triton_poi_fused__native_batch_norm_legit_no_training_relu_35 --------------------------
	.section	.nv.shared.triton_poi_fused__native_batch_norm_legit_no_training_relu_35,"aw",@nobits
	.sectionflags	@""
	.align	16
	.zero		1024


//--------------------- .nv.constant0.triton_poi_fused__native_batch_norm_legit_no_training_relu_35 --------------------------
	.section	.nv.constant0.triton_poi_fused__native_batch_norm_legit_no_training_relu_35,"a",@progbits
	.sectionflags	@""
	.align	4
.nv.constant0.triton_poi_fused__native_batch_norm_legit_no_training_relu_35:
	.zero		584
